//
// Generated by NVIDIA NVVM Compiler
//
// Compiler Build ID: CL-36424714
// Cuda compilation tools, release 13.0, V13.0.88
// Based on NVVM 20.0.0
//

.version 9.0
.target sm_100
.address_size 64

	// .globl	_Z21global_queuing_kerneliiPiS_S_S_S_S_S_
.global .align 4 .b8 globalQueue[28000000];
.global .align 4 .u32 numNextLevelNodes;

.visible .entry _Z21global_queuing_kerneliiPiS_S_S_S_S_S_(
	.param .u32 _Z21global_queuing_kerneliiPiS_S_S_S_S_S__param_0,
	.param .u32 _Z21global_queuing_kerneliiPiS_S_S_S_S_S__param_1,
	.param .u64 .ptr .align 1 _Z21global_queuing_kerneliiPiS_S_S_S_S_S__param_2,
	.param .u64 .ptr .align 1 _Z21global_queuing_kerneliiPiS_S_S_S_S_S__param_3,
	.param .u64 .ptr .align 1 _Z21global_queuing_kerneliiPiS_S_S_S_S_S__param_4,
	.param .u64 .ptr .align 1 _Z21global_queuing_kerneliiPiS_S_S_S_S_S__param_5,
	.param .u64 .ptr .align 1 _Z21global_queuing_kerneliiPiS_S_S_S_S_S__param_6,
	.param .u64 .ptr .align 1 _Z21global_queuing_kerneliiPiS_S_S_S_S_S__param_7,
	.param .u64 .ptr .align 1 _Z21global_queuing_kerneliiPiS_S_S_S_S_S__param_8
)
{
	.reg .pred 	%p<28>;
	.reg .b32 	%r<30>;
	.reg .b64 	%rd<33>;

	ld.param.u32 	%r14, [_Z21global_queuing_kerneliiPiS_S_S_S_S_S__param_0];
	ld.param.u32 	%r13, [_Z21global_queuing_kerneliiPiS_S_S_S_S_S__param_1];
	ld.param.u64 	%rd10, [_Z21global_queuing_kerneliiPiS_S_S_S_S_S__param_2];
	ld.param.u64 	%rd11, [_Z21global_queuing_kerneliiPiS_S_S_S_S_S__param_3];
	ld.param.u64 	%rd12, [_Z21global_queuing_kerneliiPiS_S_S_S_S_S__param_4];
	ld.param.u64 	%rd13, [_Z21global_queuing_kerneliiPiS_S_S_S_S_S__param_5];
	ld.param.u64 	%rd14, [_Z21global_queuing_kerneliiPiS_S_S_S_S_S__param_6];
	ld.param.u64 	%rd15, [_Z21global_queuing_kerneliiPiS_S_S_S_S_S__param_7];
	ld.param.u64 	%rd16, [_Z21global_queuing_kerneliiPiS_S_S_S_S_S__param_8];
	cvta.to.global.u64 	%rd1, %rd16;
	div.s32 	%r1, %r13, %r14;
	mov.u32 	%r15, %tid.x;
	mov.u32 	%r16, %ntid.x;
	mov.u32 	%r17, %ctaid.x;
	mad.lo.s32 	%r18, %r16, %r17, %r15;
	mul.lo.s32 	%r28, %r1, %r18;
	setp.ge.s32 	%p8, %r28, %r13;
	setp.lt.s32 	%p9, %r1, 1;
	or.pred  	%p10, %p8, %p9;
	@%p10 bra 	$L__BB0_21;
	add.s32 	%r19, %r28, %r1;
	min.s32 	%r3, %r13, %r19;
	cvta.to.global.u64 	%rd2, %rd11;
	cvta.to.global.u64 	%rd3, %rd10;
	cvta.to.global.u64 	%rd4, %rd12;
	cvta.to.global.u64 	%rd5, %rd13;
	cvta.to.global.u64 	%rd6, %rd15;
	cvta.to.global.u64 	%rd7, %rd14;
$L__BB0_2:
	mul.wide.s32 	%rd17, %r28, 4;
	add.s64 	%rd18, %rd2, %rd17;
	ld.global.u32 	%r5, [%rd18];
	mul.wide.s32 	%rd19, %r5, 4;
	add.s64 	%rd8, %rd3, %rd19;
	ld.global.u32 	%r29, [%rd8];
	ld.global.u32 	%r20, [%rd8+4];
	setp.ge.s32 	%p11, %r29, %r20;
	@%p11 bra 	$L__BB0_20;
	add.s64 	%rd9, %rd1, %rd19;
$L__BB0_4:
	mul.wide.s32 	%rd21, %r29, 4;
	add.s64 	%rd22, %rd4, %rd21;
	ld.global.u32 	%r8, [%rd22];
	mul.wide.s32 	%rd23, %r8, 4;
	add.s64 	%rd24, %rd5, %rd23;
	atom.global.exch.b32 	%r21, [%rd24], 1;
	setp.ne.s32 	%p12, %r21, 0;
	@%p12 bra 	$L__BB0_19;
	add.s64 	%rd26, %rd6, %rd23;
	ld.global.u32 	%r9, [%rd26];
	ld.global.u32 	%r10, [%rd9];
	add.s64 	%rd27, %rd7, %rd23;
	ld.global.u32 	%r22, [%rd27];
	mov.pred 	%p27, 0;
	setp.gt.s32 	%p14, %r22, 2;
	@%p14 bra 	$L__BB0_10;
	setp.eq.s32 	%p18, %r22, 0;
	@%p18 bra 	$L__BB0_14;
	setp.eq.s32 	%p19, %r22, 1;
	@%p19 bra 	$L__BB0_15;
	setp.eq.s32 	%p20, %r22, 2;
	@%p20 bra 	$L__BB0_9;
	bra.uni 	$L__BB0_18;
$L__BB0_9:
	setp.ne.s32 	%p21, %r9, 1;
	setp.ne.s32 	%p22, %r10, 1;
	or.pred  	%p27, %p21, %p22;
	bra.uni 	$L__BB0_18;
$L__BB0_10:
	setp.eq.s32 	%p15, %r22, 3;
	@%p15 bra 	$L__BB0_16;
	setp.eq.s32 	%p16, %r22, 4;
	@%p16 bra 	$L__BB0_17;
	setp.eq.s32 	%p17, %r22, 5;
	@%p17 bra 	$L__BB0_13;
	bra.uni 	$L__BB0_18;
$L__BB0_13:
	setp.eq.s32 	%p27, %r9, %r10;
	bra.uni 	$L__BB0_18;
$L__BB0_14:
	setp.eq.s32 	%p23, %r9, 1;
	setp.eq.s32 	%p24, %r10, 1;
	and.pred  	%p27, %p23, %p24;
	bra.uni 	$L__BB0_18;
$L__BB0_15:
	or.b32  	%r24, %r9, %r10;
	setp.ne.s32 	%p27, %r24, 0;
	bra.uni 	$L__BB0_18;
$L__BB0_16:
	or.b32  	%r23, %r9, %r10;
	setp.eq.s32 	%p27, %r23, 0;
	bra.uni 	$L__BB0_18;
$L__BB0_17:
	setp.ne.s32 	%p27, %r9, %r10;
$L__BB0_18:
	selp.u32 	%r25, 1, 0, %p27;
	add.s64 	%rd29, %rd1, %rd23;
	st.global.u32 	[%rd29], %r25;
	atom.global.add.u32 	%r26, [numNextLevelNodes], 1;
	mul.wide.s32 	%rd30, %r26, 4;
	mov.u64 	%rd31, globalQueue;
	add.s64 	%rd32, %rd31, %rd30;
	st.global.u32 	[%rd32], %r8;
$L__BB0_19:
	add.s32 	%r29, %r29, 1;
	ld.global.u32 	%r27, [%rd8+4];
	setp.lt.s32 	%p25, %r29, %r27;
	@%p25 bra 	$L__BB0_4;
$L__BB0_20:
	bar.sync 	0;
	add.s32 	%r28, %r28, 1;
	setp.lt.s32 	%p26, %r28, %r3;
	@%p26 bra 	$L__BB0_2;
$L__BB0_21:
	ret;

}


// ===== COMPILED SASS (sm_100) =====

	.target	sm_100

	.elftype	@"ET_EXEC"


//--------------------- .note.nv.tkinfo           --------------------------
	.section	.note.nv.tkinfo,"",@"SHT_NOTE"
	.sectionflags	@"SHF_NOTE_NV_TKINFO"
	.tkinfo
        /*0018*/ 	.word	0x00000002
        /*0030*/ 	.string	""
        /*0030*/ 	.string	"ptxas"
        /*0030*/ 	.string	"Cuda compilation tools, release 13.0, V13.0.88"
        /*0030*/ 	.string	"Build cuda_13.0.r13.0/compiler.36424714_0"
        /*0030*/ 	.string	"-arch sm_100 -m 64 "



//--------------------- .note.nv.cuinfo           --------------------------
	.section	.note.nv.cuinfo,"",@"SHT_NOTE"
	.sectionflags	@"SHF_NOTE_NV_CUINFO"
        /*0018*/ 	.short	0x0002
        /*001a*/ 	.short	0x0064
        /*001c*/ 	.short	0x0082
	.zero		2


//--------------------- .nv.info                  --------------------------
	.section	.nv.info,"",@"SHT_CUDA_INFO"
	.align	4


	//----- nvinfo : EIATTR_REGCOUNT
	.align		4
        /*0000*/ 	.byte	0x04, 0x2f
        /*0002*/ 	.short	(.L_3 - .L_2)
	.align		4
.L_2:
        /*0004*/ 	.word	index@(_Z21global_queuing_kerneliiPiS_S_S_S_S_S_)
        /*0008*/ 	.word	0x00000020


	//----- nvinfo : EIATTR_FRAME_SIZE
	.align		4
.L_3:
        /*000c*/ 	.byte	0x04, 0x11
        /*000e*/ 	.short	(.L_5 - .L_4)
	.align		4
.L_4:
        /*0010*/ 	.word	index@(_Z21global_queuing_kerneliiPiS_S_S_S_S_S_)
        /*0014*/ 	.word	0x00000000


	//----- nvinfo : EIATTR_MIN_STACK_SIZE
	.align		4
.L_5:
        /*0018*/ 	.byte	0x04, 0x12
        /*001a*/ 	.short	(.L_7 - .L_6)
	.align		4
.L_6:
        /*001c*/ 	.word	index@(_Z21global_queuing_kerneliiPiS_S_S_S_S_S_)
        /*0020*/ 	.word	0x00000000
.L_7:


//--------------------- .nv.compat                --------------------------
	.section	.nv.compat,"",@"SHT_CUDA_COMPAT_INFO"
	.align	4
        /*0000*/ 	.byte	0x02, 0x09, 0x00, 0x00, 0x02, 0x02, 0x01, 0x00, 0x02, 0x05, 0x05, 0x00, 0x03, 0x07, 0x01, 0x01
        /*0010*/ 	.byte	0x02, 0x03, 0x00, 0x00, 0x02, 0x06, 0x01, 0x00, 0x04, 0x0b, 0x08, 0x00, 0x09, 0x00, 0x00, 0x00
        /*0020*/ 	.byte	0x00, 0x00, 0x00, 0x00


//--------------------- .nv.info._Z21global_queuing_kerneliiPiS_S_S_S_S_S_ --------------------------
	.section	.nv.info._Z21global_queuing_kerneliiPiS_S_S_S_S_S_,"",@"SHT_CUDA_INFO"
	.sectionflags	@""
	.align	4


	//----- nvinfo : EIATTR_CUDA_API_VERSION
	.align		4
        /*0000*/ 	.byte	0x04, 0x37
        /*0002*/ 	.short	(.L_9 - .L_8)
.L_8:
        /*0004*/ 	.word	0x00000082


	//----- nvinfo : EIATTR_KPARAM_INFO
	.align		4
.L_9:
        /*0008*/ 	.byte	0x04, 0x17
        /*000a*/ 	.short	(.L_11 - .L_10)
.L_10:
        /*000c*/ 	.word	0x00000000
        /*0010*/ 	.short	0x0008
        /*0012*/ 	.short	0x0038
        /*0014*/ 	.byte	0x00, 0xf5, 0x21, 0x00


	//----- nvinfo : EIATTR_KPARAM_INFO
	.align		4
.L_11:
        /*0018*/ 	.byte	0x04, 0x17
        /*001a*/ 	.short	(.L_13 - .L_12)
.L_12:
        /*001c*/ 	.word	0x00000000
        /*0020*/ 	.short	0x0007
        /*0022*/ 	.short	0x0030
        /*0024*/ 	.byte	0x00, 0xf5, 0x21, 0x00


	//----- nvinfo : EIATTR_KPARAM_INFO
	.align		4
.L_13:
        /*0028*/ 	.byte	0x04, 0x17
        /*002a*/ 	.short	(.L_15 - .L_14)
.L_14:
        /*002c*/ 	.word	0x00000000
        /*0030*/ 	.short	0x0006
        /*0032*/ 	.short	0x0028
        /*0034*/ 	.byte	0x00, 0xf5, 0x21, 0x00


	//----- nvinfo : EIATTR_KPARAM_INFO
	.align		4
.L_15:
        /*0038*/ 	.byte	0x04, 0x17
        /*003a*/ 	.short	(.L_17 - .L_16)
.L_16:
        /*003c*/ 	.word	0x00000000
        /*0040*/ 	.short	0x0005
        /*0042*/ 	.short	0x0020
        /*0044*/ 	.byte	0x00, 0xf5, 0x21, 0x00


	//----- nvinfo : EIATTR_KPARAM_INFO
	.align		4
.L_17:
        /*0048*/ 	.byte	0x04, 0x17
        /*004a*/ 	.short	(.L_19 - .L_18)
.L_18:
        /*004c*/ 	.word	0x00000000
        /*0050*/ 	.short	0x0004
        /*0052*/ 	.short	0x0018
        /*0054*/ 	.byte	0x00, 0xf5, 0x21, 0x00


	//----- nvinfo : EIATTR_KPARAM_INFO
	.align		4
.L_19:
        /*0058*/ 	.byte	0x04, 0x17
        /*005a*/ 	.short	(.L_21 - .L_20)
.L_20:
        /*005c*/ 	.word	0x00000000
        /*0060*/ 	.short	0x0003
        /*0062*/ 	.short	0x0010
        /*0064*/ 	.byte	0x00, 0xf5, 0x21, 0x00


	//----- nvinfo : EIATTR_KPARAM_INFO
	.align		4
.L_21:
        /*0068*/ 	.byte	0x04, 0x17
        /*006a*/ 	.short	(.L_23 - .L_22)
.L_22:
        /*006c*/ 	.word	0x00000000
        /*0070*/ 	.short	0x0002
        /*0072*/ 	.short	0x0008
        /*0074*/ 	.byte	0x00, 0xf5, 0x21, 0x00


	//----- nvinfo : EIATTR_KPARAM_INFO
	.align		4
.L_23:
        /*0078*/ 	.byte	0x04, 0x17
        /*007a*/ 	.short	(.L_25 - .L_24)
.L_24:
        /*007c*/ 	.word	0x00000000
        /*0080*/ 	.short	0x0001
        /*0082*/ 	.short	0x0004
        /*0084*/ 	.byte	0x00, 0xf0, 0x11, 0x00


	//----- nvinfo : EIATTR_KPARAM_INFO
	.align		4
.L_25:
        /*0088*/ 	.byte	0x04, 0x17
        /*008a*/ 	.short	(.L_27 - .L_26)
.L_26:
        /*008c*/ 	.word	0x00000000
        /*0090*/ 	.short	0x0000
        /*0092*/ 	.short	0x0000
        /*0094*/ 	.byte	0x00, 0xf0, 0x11, 0x00


	//----- nvinfo : EIATTR_SPARSE_MMA_MASK
	.align		4
.L_27:
        /*0098*/ 	.byte	0x03, 0x50
        /*009a*/ 	.short	0x0000


	//----- nvinfo : EIATTR_MAXREG_COUNT
	.align		4
        /*009c*/ 	.byte	0x03, 0x1b
        /*009e*/ 	.short	0x00ff


	//----- nvinfo : EIATTR_NUM_BARRIERS
	.align		4
        /*00a0*/ 	.byte	0x02, 0x4c
        /*00a2*/ 	.byte	0x01
	.zero		1


	//----- nvinfo : EIATTR_MERCURY_ISA_VERSION
	.align		4
        /*00a4*/ 	.byte	0x03, 0x5f
        /*00a6*/ 	.short	0x0101


	//----- nvinfo : EIATTR_INT_WARP_WIDE_INSTR_OFFSETS
	.align		4
        /*00a8*/ 	.byte	0x04, 0x31
        /*00aa*/ 	.short	(.L_29 - .L_28)


	//   ....[0]....
.L_28:
        /*00ac*/ 	.word	0x00000620


	//   ....[1]....
        /*00b0*/ 	.word	0x000006e0


	//----- nvinfo : EIATTR_VRC_CTA_INIT_COUNT
	.align		4
.L_29:
        /*00b4*/ 	.byte	0x02, 0x4a
	.zero		1
	.zero		1


	//----- nvinfo : EIATTR_EXIT_INSTR_OFFSETS
	.align		4
        /*00b8*/ 	.byte	0x04, 0x1c
        /*00ba*/ 	.short	(.L_31 - .L_30)


	//   ....[0]....
.L_30:
        /*00bc*/ 	.word	0x00000200


	//   ....[1]....
        /*00c0*/ 	.word	0x000007a0


	//----- nvinfo : EIATTR_INDIRECT_BRANCH_TARGETS
	.align		4
.L_31:
        /*00c4*/ 	.byte	0x04, 0x34
        /*00c6*/ 	.short	(.L_33 - .L_32)


	//   ....[0]....
.L_32:
        /*00c8*/ 	.word	.L_x_9@srel
        /*00cc*/ 	.short	0x0
        /*00ce*/ 	.short	0x0
        /*00d0*/ 	.word	0x4
        /*00d4*/ 	.word	.L_x_10@srel
        /*00d8*/ 	.word	.L_x_11@srel
        /*00dc*/ 	.word	.L_x_12@srel
        /*00e0*/ 	.word	.L_x_5@srel


	//   ....[1]....
        /* <DEDUP_REMOVED lines=8> */


	//----- nvinfo : EIATTR_CRS_STACK_SIZE
	.align		4
.L_33:
        /*0100*/ 	.byte	0x04, 0x1e
        /*0102*/ 	.short	(.L_35 - .L_34)
.L_34:
        /*0104*/ 	.word	0x00000000


	//----- nvinfo : EIATTR_CBANK_PARAM_SIZE
	.align		4
.L_35:
        /*0108*/ 	.byte	0x03, 0x19
        /*010a*/ 	.short	0x0040


	//----- nvinfo : EIATTR_PARAM_CBANK
	.align		4
        /*010c*/ 	.byte	0x04, 0x0a
        /*010e*/ 	.short	(.L_37 - .L_36)
	.align		4
.L_36:
        /*0110*/ 	.word	index@(.nv.constant0._Z21global_queuing_kerneliiPiS_S_S_S_S_S_)
        /*0114*/ 	.short	0x0380
        /*0116*/ 	.short	0x0040


	//----- nvinfo : EIATTR_SW_WAR
	.align		4
.L_37:
        /*0118*/ 	.byte	0x04, 0x36
        /*011a*/ 	.short	(.L_39 - .L_38)
.L_38:
        /*011c*/ 	.word	0x00000008
.L_39:


//--------------------- .nv.callgraph             --------------------------
	.section	.nv.callgraph,"",@"SHT_CUDA_CALLGRAPH"
	.align	4
	.sectionentsize	8
	.align		4
        /*0000*/ 	.word	0x00000000
	.align		4
        /*0004*/ 	.word	0xffffffff
	.align		4
        /*0008*/ 	.word	0x00000000
	.align		4
        /*000c*/ 	.word	0xfffffffe
	.align		4
        /*0010*/ 	.word	0x00000000
	.align		4
        /*0014*/ 	.word	0xfffffffd
	.align		4
        /*0018*/ 	.word	0x00000000
	.align		4
        /*001c*/ 	.word	0xfffffffc


//--------------------- .nv.constant4             --------------------------
	.section	.nv.constant4,"a",@progbits
	.align	8
	.align		8
.nv.constant4:
        /*0000*/ 	.dword	globalQueue
	.align		8
        /*0008*/ 	.dword	numNextLevelNodes


//--------------------- .nv.constant2._Z21global_queuing_kerneliiPiS_S_S_S_S_S_ --------------------------
	.section	.nv.constant2._Z21global_queuing_kerneliiPiS_S_S_S_S_S_,"a",@progbits
	.sectionflags	@""
	.align	4
.nv.constant2._Z21global_queuing_kerneliiPiS_S_S_S_S_S_:
        /*0000*/ 	.byte	0xf0, 0x04, 0x00, 0x00, 0x20, 0x05, 0x00, 0x00, 0xc0, 0x04, 0x00, 0x00, 0x00, 0x06, 0x00, 0x00
        /*0010*/ 	.byte	0xc0, 0x05, 0x00, 0x00, 0xf0, 0x05, 0x00, 0x00, 0xa0, 0x05, 0x00, 0x00, 0x00, 0x06, 0x00, 0x00


//--------------------- .text._Z21global_queuing_kerneliiPiS_S_S_S_S_S_ --------------------------
	.section	.text._Z21global_queuing_kerneliiPiS_S_S_S_S_S_,"ax",@progbits
	.align	128
        .global         _Z21global_queuing_kerneliiPiS_S_S_S_S_S_
        .type           _Z21global_queuing_kerneliiPiS_S_S_S_S_S_,@function
        .size           _Z21global_queuing_kerneliiPiS_S_S_S_S_S_,(.L_x_19 - _Z21global_queuing_kerneliiPiS_S_S_S_S_S_)
        .other          _Z21global_queuing_kerneliiPiS_S_S_S_S_S_,@"STO_CUDA_ENTRY STV_DEFAULT"
_Z21global_queuing_kerneliiPiS_S_S_S_S_S_:
.text._Z21global_queuing_kerneliiPiS_S_S_S_S_S_:
[----:B------:R-:W-:Y:S08]  /*0000*/  LDC R1, c[0x0][0x37c] ;  /* 0x0000df00ff017b82 */ /* 0x000ff00000000800 */
[----:B------:R-:W0:Y:S01]  /*0010*/  LDC.64 R18, c[0x0][0x380] ;  /* 0x0000e000ff127b82 */ /* 0x000e220000000a00 */
[----:B------:R-:W1:Y:S01]  /*0020*/  LDCU UR4, c[0x0][0x360] ;  /* 0x00006c00ff0477ac */ /* 0x000e620008000800 */
[----:B0-----:R-:W-:-:S04]  /*0030*/  IABS R7, R18 ;  /* 0x0000001200077213 */ /* 0x001fc80000000000 */
[----:B------:R-:W0:Y:S08]  /*0040*/  I2F.RP R0, R7 ;  /* 0x0000000700007306 */ /* 0x000e300000209400 */
[----:B0-----:R-:W0:Y:S02]  /*0050*/  MUFU.RCP R0, R0 ;  /* 0x0000000000007308 */ /* 0x001e240000001000 */
[----:B0-----:R-:W-:-:S06]  /*0060*/  VIADD R2, R0, 0xffffffe ;  /* 0x0ffffffe00027836 */ /* 0x001fcc0000000000 */
[----:B------:R0:W2:Y:S02]  /*0070*/  F2I.FTZ.U32.TRUNC.NTZ R3, R2 ;  /* 0x0000000200037305 */ /* 0x0000a4000021f000 */
[----:B0-----:R-:W-:Y:S02]  /*0080*/  IMAD.MOV.U32 R2, RZ, RZ, RZ ;  /* 0x000000ffff027224 */ /* 0x001fe400078e00ff */
[----:B--2---:R-:W-:-:S04]  /*0090*/  IMAD.MOV R4, RZ, RZ, -R3 ;  /* 0x000000ffff047224 */ /* 0x004fc800078e0a03 */
[----:B------:R-:W-:Y:S01]  /*00a0*/  IMAD R5, R4, R7, RZ ;  /* 0x0000000704057224 */ /* 0x000fe200078e02ff */
[----:B------:R-:W-:-:S03]  /*00b0*/  IABS R4, R19 ;  /* 0x0000001300047213 */ /* 0x000fc60000000000 */
[----:B------:R-:W-:Y:S02]  /*00c0*/  IMAD.HI.U32 R3, R3, R5, R2 ;  /* 0x0000000503037227 */ /* 0x000fe400078e0002 */
[----:B------:R-:W1:Y:S04]  /*00d0*/  S2R R2, SR_TID.X ;  /* 0x0000000000027919 */ /* 0x000e680000002100 */
[----:B------:R-:W-:Y:S01]  /*00e0*/  IMAD.HI.U32 R3, R3, R4, RZ ;  /* 0x0000000403037227 */ /* 0x000fe200078e00ff */
[----:B------:R-:W1:Y:S03]  /*00f0*/  S2R R5, SR_CTAID.X ;  /* 0x0000000000057919 */ /* 0x000e660000002500 */
[----:B------:R-:W-:-:S04]  /*0100*/  IMAD.MOV R0, RZ, RZ, -R3 ;  /* 0x000000ffff007224 */ /* 0x000fc800078e0a03 */
[----:B------:R-:W-:-:S05]  /*0110*/  IMAD R0, R7, R0, R4 ;  /* 0x0000000007007224 */ /* 0x000fca00078e0204 */
[----:B------:R-:W-:-:S13]  /*0120*/  ISETP.GT.U32.AND P2, PT, R7, R0, PT ;  /* 0x000000000700720c */ /* 0x000fda0003f44070 */
[----:B------:R-:W-:Y:S02]  /*0130*/  @!P2 IMAD.IADD R0, R0, 0x1, -R7 ;  /* 0x000000010000a824 */ /* 0x000fe400078e0a07 */
[----:B------:R-:W-:Y:S01]  /*0140*/  @!P2 VIADD R3, R3, 0x1 ;  /* 0x000000010303a836 */ /* 0x000fe20000000000 */
[----:B------:R-:W-:Y:S02]  /*0150*/  ISETP.NE.AND P2, PT, R18, RZ, PT ;  /* 0x000000ff1200720c */ /* 0x000fe40003f45270 */
[----:B------:R-:W-:Y:S02]  /*0160*/  ISETP.GE.U32.AND P0, PT, R0, R7, PT ;  /* 0x000000070000720c */ /* 0x000fe40003f06070 */
[----:B------:R-:W-:-:S04]  /*0170*/  LOP3.LUT R0, R19, R18, RZ, 0x3c, !PT ;  /* 0x0000001213007212 */ /* 0x000fc800078e3cff */
[----:B------:R-:W-:Y:S01]  /*0180*/  ISETP.GE.AND P1, PT, R0, RZ, PT ;  /* 0x000000ff0000720c */ /* 0x000fe20003f26270 */
[----:B-1----:R-:W-:-:S06]  /*0190*/  IMAD R0, R5, UR4, R2 ;  /* 0x0000000405007c24 */ /* 0x002fcc000f8e0202 */
[----:B------:R-:W-:-:S06]  /*01a0*/  @P0 VIADD R3, R3, 0x1 ;  /* 0x0000000103030836 */ /* 0x000fcc0000000000 */
[----:B------:R-:W-:Y:S01]  /*01b0*/  @!P1 IMAD.MOV R3, RZ, RZ, -R3 ;  /* 0x000000ffff039224 */ /* 0x000fe200078e0a03 */
[----:B------:R-:W-:-:S04]  /*01c0*/  @!P2 LOP3.LUT R3, RZ, R18, RZ, 0x33, !PT ;  /* 0x00000012ff03a212 */ /* 0x000fc800078e33ff */
[C---:B------:R-:W-:Y:S01]  /*01d0*/  ISETP.GE.AND P0, PT, R3.reuse, 0x1, PT ;  /* 0x000000010300780c */ /* 0x040fe20003f06270 */
[----:B------:R-:W-:-:S05]  /*01e0*/  IMAD R0, R3, R0, RZ ;  /* 0x0000000003007224 */ /* 0x000fca00078e02ff */
[----:B------:R-:W-:-:S13]  /*01f0*/  ISETP.GE.OR P0, PT, R0, R19, !P0 ;  /* 0x000000130000720c */ /* 0x000fda0004706670 */
[----:B------:R-:W-:Y:S05]  /*0200*/  @P0 EXIT ;  /* 0x000000000000094d */ /* 0x000fea0003800000 */
[----:B------:R-:W-:Y:S01]  /*0210*/  VIADDMNMX R19, R0, R3, R19, PT ;  /* 0x0000000300137246 */ /* 0x000fe20003800113 */
[----:B------:R-:W0:Y:S06]  /*0220*/  LDCU.64 UR4, c[0x0][0x358] ;  /* 0x00006b00ff0477ac */ /* 0x000e2c0008000a00 */
.L_x_7:
[----:B-1----:R-:W1:Y:S08]  /*0230*/  LDC.64 R4, c[0x0][0x390] ;  /* 0x0000e400ff047b82 */ /* 0x002e700000000a00 */
[----:B------:R-:W2:Y:S01]  /*0240*/  LDC.64 R2, c[0x0][0x388] ;  /* 0x0000e200ff027b82 */ /* 0x000ea20000000a00 */
[----:B-1----:R-:W-:-:S05]  /*0250*/  IMAD.WIDE R4, R0, 0x4, R4 ;  /* 0x0000000400047825 */ /* 0x002fca00078e0204 */
[----:B0-----:R-:W2:Y:S02]  /*0260*/  LDG.E R23, desc[UR4][R4.64] ;  /* 0x0000000404177981 */ /* 0x001ea4000c1e1900 */
[----:B--2---:R-:W-:-:S05]  /*0270*/  IMAD.WIDE R2, R23, 0x4, R2 ;  /* 0x0000000417027825 */ /* 0x004fca00078e0202 */
[----:B------:R-:W2:Y:S04]  /*0280*/  LDG.E R21, desc[UR4][R2.64] ;  /* 0x0000000402157981 */ /* 0x000ea8000c1e1900 */
[----:B------:R-:W2:Y:S01]  /*0290*/  LDG.E R6, desc[UR4][R2.64+0x4] ;  /* 0x0000040402067981 */ /* 0x000ea2000c1e1900 */
[----:B------:R-:W-:-:S05]  /*02a0*/  VIADD R0, R0, 0x1 ;  /* 0x0000000100007836 */ /* 0x000fca0000000000 */
[----:B------:R-:W-:Y:S02]  /*02b0*/  ISETP.GE.AND P1, PT, R0, R19, PT ;  /* 0x000000130000720c */ /* 0x000fe40003f26270 */
[----:B--2---:R-:W-:-:S13]  /*02c0*/  ISETP.GE.AND P0, PT, R21, R6, PT ;  /* 0x000000061500720c */ /* 0x004fda0003f06270 */
[----:B----4-:R-:W-:Y:S05]  /*02d0*/  @P0 BRA `(.L_x_0) ;  /* 0x0000000400240947 */ /* 0x010fea0003800000 */
[----:B------:R-:W0:Y:S08]  /*02e0*/  LDC.64 R16, c[0x0][0x3b8] ;  /* 0x0000ee00ff107b82 */ /* 0x000e300000000a00 */
[----:B------:R-:W1:Y:S08]  /*02f0*/  LDC.64 R4, c[0x0][0x3b8] ;  /* 0x0000ee00ff047b82 */ /* 0x000e700000000a00 */
[----:B------:R-:W2:Y:S08]  /*0300*/  LDC.64 R6, c[0x0][0x398] ;  /* 0x0000e600ff067b82 */ /* 0x000eb00000000a00 */
[----:B------:R-:W3:Y:S01]  /*0310*/  LDC.64 R8, c[0x0][0x3a0] ;  /* 0x0000e800ff087b82 */ /* 0x000ee20000000a00 */
[----:B0-----:R-:W-:-:S07]  /*0320*/  IMAD.WIDE R16, R23, 0x4, R16 ;  /* 0x0000000417107825 */ /* 0x001fce00078e0210 */
[----:B------:R-:W0:Y:S08]  /*0330*/  LDC.64 R10, c[0x0][0x3b0] ;  /* 0x0000ec00ff0a7b82 */ /* 0x000e300000000a00 */
[----:B------:R-:W4:Y:S08]  /*0340*/  LDC.64 R12, c[0x0][0x3a8] ;  /* 0x0000ea00ff0c7b82 */ /* 0x000f300000000a00 */
[----:B-12---:R-:W0:Y:S02]  /*0350*/  LDC.64 R14, c[0x4][RZ] ;  /* 0x01000000ff0e7b82 */ /* 0x006e240000000a00 */
.L_x_6:
[----:B-1----:R-:W-:-:S06]  /*0360*/  IMAD.WIDE R22, R21, 0x4, R6 ;  /* 0x0000000415167825 */ /* 0x002fcc00078e0206 */
[----:B------:R-:W3:Y:S01]  /*0370*/  LDG.E R23, desc[UR4][R22.64] ;  /* 0x0000000416177981 */ /* 0x000ee2000c1e1900 */
[----:B------:R-:W-:Y:S02]  /*0380*/  IMAD.MOV.U32 R27, RZ, RZ, 0x1 ;  /* 0x00000001ff1b7424 */ /* 0x000fe400078e00ff */
[----:B---3--:R-:W-:-:S06]  /*0390*/  IMAD.WIDE R24, R23, 0x4, R8 ;  /* 0x0000000417187825 */ /* 0x008fcc00078e0208 */
[----:B------:R-:W2:Y:S01]  /*03a0*/  ATOMG.E.EXCH.STRONG.GPU PT, R24, desc[UR4][R24.64], R27 ;  /* 0x8000001b181879a8 */ /* 0x000ea2000c1ef104 */
[----:B------:R-:W-:Y:S01]  /*03b0*/  BSSY.RECONVERGENT B0, `(.L_x_1) ;  /* 0x0000037000007945 */ /* 0x000fe20003800200 */
[----:B--2---:R-:W-:-:S13]  /*03c0*/  ISETP.NE.AND P0, PT, R24, RZ, PT ;  /* 0x000000ff1800720c */ /* 0x004fda0003f05270 */
[----:B------:R-:W-:Y:S05]  /*03d0*/  @P0 BRA `(.L_x_2) ;  /* 0x0000000000d00947 */ /* 0x000fea0003800000 */
[C---:B----4-:R-:W-:Y:S01]  /*03e0*/  IMAD.WIDE R28, R23.reuse, 0x4, R12 ;  /* 0x00000004171c7825 */ /* 0x050fe200078e020c */
[----:B------:R1:W5:Y:S05]  /*03f0*/  LDG.E R18, desc[UR4][R16.64] ;  /* 0x0000000410127981 */ /* 0x00036a000c1e1900 */
[----:B------:R-:W2:Y:S01]  /*0400*/  LDG.E R29, desc[UR4][R28.64] ;  /* 0x000000041c1d7981 */ /* 0x000ea2000c1e1900 */
[----:B0-----:R-:W-:-:S05]  /*0410*/  IMAD.WIDE R24, R23, 0x4, R10 ;  /* 0x0000000417187825 */ /* 0x001fca00078e020a */
[----:B------:R1:W5:Y:S01]  /*0420*/  LDG.E R27, desc[UR4][R24.64] ;  /* 0x00000004181b7981 */ /* 0x000362000c1e1900 */
[----:B------:R-:W-:Y:S01]  /*0430*/  BSSY.RECONVERGENT B1, `(.L_x_3) ;  /* 0x000001d000017945 */ /* 0x000fe20003800200 */
[----:B------:R-:W-:Y:S02]  /*0440*/  PLOP3.LUT P0, PT, PT, PT, PT, 0x8, 0x80 ;  /* 0x000000000080781c */ /* 0x000fe40003f0e170 */
[----:B--2---:R-:W-:-:S13]  /*0450*/  ISETP.GT.AND P2, PT, R29, 0x2, PT ;  /* 0x000000021d00780c */ /* 0x004fda0003f44270 */
[----:B-1----:R-:W-:Y:S05]  /*0460*/  @P2 BRA `(.L_x_4) ;  /* 0x0000000000342947 */ /* 0x002fea0003800000 */
[----:B------:R-:W-:-:S05]  /*0470*/  VIMNMX.U32 R20, PT, PT, R29, 0x3, PT ;  /* 0x000000031d147848 */ /* 0x000fca0003fe0000 */
[----:B------:R-:W-:-:S04]  /*0480*/  IMAD.SHL.U32 R20, R20, 0x4, RZ ;  /* 0x0000000414147824 */ /* 0x000fc800078e00ff */
[----:B------:R-:W0:Y:S02]  /*0490*/  LDC R24, c[0x2][R20] ;  /* 0x0080000014187b82 */ /* 0x000e240000000800 */
[----:B0-----:R-:W-:-:S04]  /*04a0*/  SHF.R.S32.HI R25, RZ, 0x1f, R24 ;  /* 0x0000001fff197819 */ /* 0x001fc80000011418 */
.L_x_9:
[----:B------:R-:W-:Y:S05]  /*04b0*/  BRX R24 -0x4c0                                              (*"BRANCH_TARGETS .L_x_10,.L_x_11,.L_x_12,.L_x_5"*) ;  /* 0xfffffff818d07949 */ /* 0x000fea000383ffff */
.L_x_12:
[----:B-----5:R-:W-:-:S04]  /*04c0*/  ISETP.NE.AND P0, PT, R18, 0x1, PT ;  /* 0x000000011200780c */ /* 0x020fc80003f05270 */
[----:B------:R-:W-:Y:S01]  /*04d0*/  ISETP.NE.OR P0, PT, R27, 0x1, P0 ;  /* 0x000000011b00780c */ /* 0x000fe20000705670 */
[----:B------:R-:W-:-:S12]  /*04e0*/  BRA `(.L_x_5) ;  /* 0x0000000000447947 */ /* 0x000fd80003800000 */
.L_x_10:
[----:B-----5:R-:W-:-:S04]  /*04f0*/  ISETP.NE.AND P0, PT, R18, 0x1, PT ;  /* 0x000000011200780c */ /* 0x020fc80003f05270 */
[----:B------:R-:W-:Y:S01]  /*0500*/  ISETP.EQ.AND P0, PT, R27, 0x1, !P0 ;  /* 0x000000011b00780c */ /* 0x000fe20004702270 */
[----:B------:R-:W-:-:S12]  /*0510*/  BRA `(.L_x_5) ;  /* 0x0000000000387947 */ /* 0x000fd80003800000 */
.L_x_11:
[----:B-----5:R-:W-:Y:S01]  /*0520*/  LOP3.LUT P0, RZ, R27, R18, RZ, 0xfc, !PT ;  /* 0x000000121bff7212 */ /* 0x020fe2000780fcff */
[----:B------:R-:W-:-:S12]  /*0530*/  BRA `(.L_x_5) ;  /* 0x0000000000307947 */ /* 0x000fd80003800000 */
.L_x_4:
[----:B------:R-:W-:-:S05]  /*0540*/  IMAD.MOV.U32 R20, RZ, RZ, -0x3 ;  /* 0xfffffffdff147424 */ /* 0x000fca00078e00ff */
[----:B------:R-:W-:-:S05]  /*0550*/  VIADDMNMX.U32 R20, R29, R20, 0x3, PT ;  /* 0x000000031d147446 */ /* 0x000fca0003800014 */
[----:B------:R-:W-:-:S04]  /*0560*/  IMAD.SHL.U32 R20, R20, 0x4, RZ ;  /* 0x0000000414147824 */ /* 0x000fc800078e00ff */
[----:B------:R-:W0:Y:S02]  /*0570*/  LDC R24, c[0x2][R20+0x10] ;  /* 0x0080040014187b82 */ /* 0x000e240000000800 */
[----:B0-----:R-:W-:-:S04]  /*0580*/  SHF.R.S32.HI R25, RZ, 0x1f, R24 ;  /* 0x0000001fff197819 */ /* 0x001fc80000011418 */
.L_x_14:
[----:B------:R-:W-:Y:S05]  /*0590*/  BRX R24 -0x5a0                                              (*"BRANCH_TARGETS .L_x_15,.L_x_16,.L_x_17,.L_x_5"*) ;  /* 0xfffffff818987949 */ /* 0x000fea000383ffff */
.L_x_17:
[----:B-----5:R-:W-:Y:S01]  /*05a0*/  ISETP.EQ.AND P0, PT, R27, R18, PT ;  /* 0x000000121b00720c */ /* 0x020fe20003f02270 */
[----:B------:R-:W-:-:S12]  /*05b0*/  BRA `(.L_x_5) ;  /* 0x0000000000107947 */ /* 0x000fd80003800000 */
.L_x_15:
[----:B-----5:R-:W-:-:S04]  /*05c0*/  LOP3.LUT P0, RZ, R27, R18, RZ, 0xfc, !PT ;  /* 0x000000121bff7212 */ /* 0x020fc8000780fcff */
[----:B------:R-:W-:Y:S01]  /*05d0*/  PLOP3.LUT P0, PT, P0, PT, PT, 0x8, 0x80 ;  /* 0x000000000080781c */ /* 0x000fe2000070e170 */
[----:B------:R-:W-:-:S12]  /*05e0*/  BRA `(.L_x_5) ;  /* 0x0000000000047947 */ /* 0x000fd80003800000 */
.L_x_16:
[----:B-----5:R-:W-:-:S13]  /*05f0*/  ISETP.NE.AND P0, PT, R27, R18, PT ;  /* 0x000000121b00720c */ /* 0x020fda0003f05270 */
.L_x_5:
[----:B------:R-:W-:Y:S05]  /*0600*/  BSYNC.RECONVERGENT B1 ;  /* 0x0000000000017941 */ /* 0x000fea0003800200 */
.L_x_3:
[----:B------:R-:W0:Y:S01]  /*0610*/  S2R R29, SR_LANEID ;  /* 0x00000000001d7919 */ /* 0x000e220000000000 */
[----:B------:R-:W-:Y:S01]  /*0620*/  VOTEU.ANY UR6, UPT, PT ;  /* 0x0000000000067886 */ /* 0x000fe200038e0100 */
[----:B-----5:R-:W1:Y:S01]  /*0630*/  LDC.64 R26, c[0x4][0x8] ;  /* 0x01000200ff1a7b82 */ /* 0x020e620000000a00 */
[----:B------:R-:W0:Y:S01]  /*0640*/  FLO.U32 R18, UR6 ;  /* 0x0000000600127d00 */ /* 0x000e2200080e0000 */
[----:B------:R-:W-:Y:S01]  /*0650*/  SEL R20, RZ, 0x1, !P0 ;  /* 0x00000001ff147807 */ /* 0x000fe20004000000 */
[----:B------:R-:W-:-:S05]  /*0660*/  IMAD.WIDE R24, R23, 0x4, R4 ;  /* 0x0000000417187825 */ /* 0x000fca00078e0204 */
[----:B------:R-:W-:Y:S01]  /*0670*/  STG.E desc[UR4][R24.64], R20 ;  /* 0x0000001418007986 */ /* 0x000fe2000c101904 */
[----:B------:R-:W1:Y:S01]  /*0680*/  POPC R22, UR6 ;  /* 0x0000000600167d09 */ /* 0x000e620008000000 */
[----:B0-----:R-:W-:-:S13]  /*0690*/  ISETP.EQ.U32.AND P0, PT, R18, R29, PT ;  /* 0x0000001d1200720c */ /* 0x001fda0003f02070 */
[----:B-1----:R-:W2:Y:S01]  /*06a0*/  @P0 ATOMG.E.ADD.STRONG.GPU PT, R27, desc[UR4][R26.64], R22 ;  /* 0x800000161a1b09a8 */ /* 0x002ea200081ef104 */
[----:B------:R-:W0:Y:S02]  /*06b0*/  S2R R28, SR_LTMASK ;  /* 0x00000000001c7919 */ /* 0x000e240000003900 */
[----:B0-----:R-:W-:-:S06]  /*06c0*/  LOP3.LUT R28, R28, UR6, RZ, 0xc0, !PT ;  /* 0x000000061c1c7c12 */ /* 0x001fcc000f8ec0ff */
[----:B------:R-:W0:Y:S01]  /*06d0*/  POPC R28, R28 ;  /* 0x0000001c001c7309 */ /* 0x000e220000000000 */
[----:B--2---:R-:W0:Y:S02]  /*06e0*/  SHFL.IDX PT, R29, R27, R18, 0x1f ;  /* 0x00001f121b1d7589 */ /* 0x004e2400000e0000 */
[----:B0-----:R-:W-:-:S04]  /*06f0*/  IMAD.IADD R29, R29, 0x1, R28 ;  /* 0x000000011d1d7824 */ /* 0x001fc800078e021c */
[----:B------:R-:W-:-:S05]  /*0700*/  IMAD.WIDE R28, R29, 0x4, R14 ;  /* 0x000000041d1c7825 */ /* 0x000fca00078e020e */
[----:B------:R1:W-:Y:S02]  /*0710*/  STG.E desc[UR4][R28.64], R23 ;  /* 0x000000171c007986 */ /* 0x0003e4000c101904 */
.L_x_2:
[----:B------:R-:W-:Y:S05]  /*0720*/  BSYNC.RECONVERGENT B0 ;  /* 0x0000000000007941 */ /* 0x000fea0003800200 */
.L_x_1:
[----:B------:R-:W2:Y:S01]  /*0730*/  LDG.E R18, desc[UR4][R2.64+0x4] ;  /* 0x0000040402127981 */ /* 0x000ea2000c1e1900 */
[----:B------:R-:W-:-:S05]  /*0740*/  VIADD R21, R21, 0x1 ;  /* 0x0000000115157836 */ /* 0x000fca0000000000 */
[----:B--2---:R-:W-:-:S13]  /*0750*/  ISETP.GE.AND P0, PT, R21, R18, PT ;  /* 0x000000121500720c */ /* 0x004fda0003f06270 */
[----:B------:R-:W-:Y:S05]  /*0760*/  @!P0 BRA `(.L_x_6) ;  /* 0xfffffff800fc8947 */ /* 0x000fea000383ffff */
.L_x_0:
[----:B------:R-:W-:Y:S05]  /*0770*/  WARPSYNC.ALL ;  /* 0x0000000000007948 */ /* 0x000fea0003800000 */
[----:B------:R-:W-:Y:S06]  /*0780*/  BAR.SYNC.DEFER_BLOCKING 0x0 ;  /* 0x0000000000007b1d */ /* 0x000fec0000010000 */
[----:B------:R-:W-:Y:S05]  /*0790*/  @!P1 BRA `(.L_x_7) ;  /* 0xfffffff800a49947 */ /* 0x000fea000383ffff */
[----:B------:R-:W-:Y:S05]  /*07a0*/  EXIT ;  /* 0x000000000000794d */ /* 0x000fea0003800000 */
.L_x_8:
[----:B------:R-:W-:-:S00]  /*07b0*/  BRA `(.L_x_8) ;  /* 0xfffffffc00fc7947 */ /* 0x000fc0000383ffff */
[----:B------:R-:W-:-:S00]  /*07c0*/  NOP ;  /* 0x0000000000007918 */ /* 0x000fc00000000000 */
        /* <DEDUP_REMOVED lines=11> */
.L_x_19:


//--------------------- .nv.shared.reserved.0     --------------------------
	.section	.nv.shared.reserved.0,"aw",@nobits
	.weak		__nv_reservedSMEM_offset_0_alias
	.size		__nv_reservedSMEM_offset_0_alias, 0, 64
	.other		__nv_reservedSMEM_offset_0_alias,@"STO_CUDA_RESERVED_SHARED STV_DEFAULT"
__nv_reservedSMEM_offset_0_alias:
	.zero		0
	.zero		64


//--------------------- .nv.global                --------------------------
	.section	.nv.global,"aw",@nobits
	.align	4
.nv.global:
	.type		numNextLevelNodes,@object
	.size		numNextLevelNodes,(globalQueue - numNextLevelNodes)
numNextLevelNodes:
	.zero		4
	.type		globalQueue,@object
	.size		globalQueue,(.L_0 - globalQueue)
globalQueue:
	.zero		28000000
.L_0:


//--------------------- .nv.constant0._Z21global_queuing_kerneliiPiS_S_S_S_S_S_ --------------------------
	.section	.nv.constant0._Z21global_queuing_kerneliiPiS_S_S_S_S_S_,"a",@progbits
	.sectionflags	@""
	.align	4
.nv.constant0._Z21global_queuing_kerneliiPiS_S_S_S_S_S_:
	.zero		960


//--------------------- SYMBOLS --------------------------

	.type		.nv.reservedSmem.offset0,@object
	.size		.nv.reservedSmem.offset0,0x4
